//
// Generated by NVIDIA NVVM Compiler
//
// Compiler Build ID: CL-36424714
// Cuda compilation tools, release 13.0, V13.0.88
// Based on NVVM 20.0.0
//

.version 9.0
.target sm_100
.address_size 64

	// .globl	_Z15matrixTransposePfS_
// _ZZ16matrixTranspose2PfS_E9sharedMem has been demoted

.visible .entry _Z15matrixTransposePfS_(
	.param .u64 .ptr .align 1 _Z15matrixTransposePfS__param_0,
	.param .u64 .ptr .align 1 _Z15matrixTransposePfS__param_1
)
{
	.reg .pred 	%p<4>;
	.reg .b32 	%r<12>;
	.reg .b32 	%f<2>;
	.reg .b64 	%rd<9>;

	ld.param.u64 	%rd1, [_Z15matrixTransposePfS__param_0];
	ld.param.u64 	%rd2, [_Z15matrixTransposePfS__param_1];
	mov.u32 	%r3, %ctaid.x;
	shl.b32 	%r4, %r3, 4;
	mov.u32 	%r5, %tid.x;
	add.s32 	%r1, %r4, %r5;
	mov.u32 	%r6, %ctaid.y;
	shl.b32 	%r7, %r6, 4;
	mov.u32 	%r8, %tid.y;
	add.s32 	%r9, %r7, %r8;
	setp.gt.s32 	%p1, %r1, 4;
	setp.gt.u32 	%p2, %r9, 4;
	or.pred  	%p3, %p1, %p2;
	@%p3 bra 	$L__BB0_2;
	cvta.to.global.u64 	%rd3, %rd1;
	cvta.to.global.u64 	%rd4, %rd2;
	mad.lo.s32 	%r10, %r9, 5, %r1;
	mul.wide.s32 	%rd5, %r10, 4;
	add.s64 	%rd6, %rd3, %rd5;
	ld.global.f32 	%f1, [%rd6];
	mad.lo.s32 	%r11, %r1, 5, %r9;
	mul.wide.s32 	%rd7, %r11, 4;
	add.s64 	%rd8, %rd4, %rd7;
	st.global.f32 	[%rd8], %f1;
$L__BB0_2:
	ret;

}
	// .globl	_Z16matrixTranspose2PfS_
.visible .entry _Z16matrixTranspose2PfS_(
	.param .u64 .ptr .align 1 _Z16matrixTranspose2PfS__param_0,
	.param .u64 .ptr .align 1 _Z16matrixTranspose2PfS__param_1
)
{
	.reg .pred 	%p<7>;
	.reg .b32 	%r<22>;
	.reg .b32 	%f<3>;
	.reg .b64 	%rd<9>;
	// demoted variable
	.shared .align 4 .b8 _ZZ16matrixTranspose2PfS_E9sharedMem[1088];
	ld.param.u64 	%rd1, [_Z16matrixTranspose2PfS__param_0];
	ld.param.u64 	%rd2, [_Z16matrixTranspose2PfS__param_1];
	mov.u32 	%r9, %ctaid.x;
	shl.b32 	%r1, %r9, 4;
	mov.u32 	%r2, %tid.x;
	add.s32 	%r3, %r1, %r2;
	mov.u32 	%r10, %ctaid.y;
	shl.b32 	%r4, %r10, 4;
	mov.u32 	%r5, %tid.y;
	add.s32 	%r11, %r4, %r5;
	setp.gt.s32 	%p1, %r3, 4;
	setp.gt.u32 	%p2, %r11, 4;
	or.pred  	%p3, %p1, %p2;
	@%p3 bra 	$L__BB1_2;
	cvta.to.global.u64 	%rd3, %rd1;
	mad.lo.s32 	%r12, %r11, 5, %r3;
	mul.wide.s32 	%rd4, %r12, 4;
	add.s64 	%rd5, %rd3, %rd4;
	ld.global.f32 	%f1, [%rd5];
	mov.u32 	%r13, _ZZ16matrixTranspose2PfS_E9sharedMem;
	mad.lo.s32 	%r14, %r5, 68, %r13;
	shl.b32 	%r15, %r2, 2;
	add.s32 	%r16, %r14, %r15;
	st.shared.f32 	[%r16], %f1;
$L__BB1_2:
	bar.sync 	0;
	add.s32 	%r7, %r4, %r2;
	add.s32 	%r8, %r1, %r5;
	setp.gt.u32 	%p4, %r7, 4;
	setp.gt.s32 	%p5, %r8, 4;
	or.pred  	%p6, %p4, %p5;
	@%p6 bra 	$L__BB1_4;
	mov.u32 	%r17, _ZZ16matrixTranspose2PfS_E9sharedMem;
	mad.lo.s32 	%r18, %r2, 68, %r17;
	shl.b32 	%r19, %r5, 2;
	add.s32 	%r20, %r18, %r19;
	ld.shared.f32 	%f2, [%r20];
	mad.lo.s32 	%r21, %r8, 5, %r7;
	cvta.to.global.u64 	%rd6, %rd2;
	mul.wide.s32 	%rd7, %r21, 4;
	add.s64 	%rd8, %rd6, %rd7;
	st.global.f32 	[%rd8], %f2;
$L__BB1_4:
	ret;

}


// ===== COMPILED SASS (sm_100) =====

	.target	sm_100

	.elftype	@"ET_EXEC"


//--------------------- .note.nv.tkinfo           --------------------------
	.section	.note.nv.tkinfo,"",@"SHT_NOTE"
	.sectionflags	@"SHF_NOTE_NV_TKINFO"
	.tkinfo
        /*0018*/ 	.word	0x00000002
        /*0030*/ 	.string	""
        /*0030*/ 	.string	"ptxas"
        /*0030*/ 	.string	"Cuda compilation tools, release 13.0, V13.0.88"
        /*0030*/ 	.string	"Build cuda_13.0.r13.0/compiler.36424714_0"
        /*0030*/ 	.string	"-arch sm_100 -m 64 "



//--------------------- .note.nv.cuinfo           --------------------------
	.section	.note.nv.cuinfo,"",@"SHT_NOTE"
	.sectionflags	@"SHF_NOTE_NV_CUINFO"
        /*0018*/ 	.short	0x0002
        /*001a*/ 	.short	0x0064
        /*001c*/ 	.short	0x0082
	.zero		2


//--------------------- .nv.info                  --------------------------
	.section	.nv.info,"",@"SHT_CUDA_INFO"
	.align	4


	//----- nvinfo : EIATTR_REGCOUNT
	.align		4
        /*0000*/ 	.byte	0x04, 0x2f
        /*0002*/ 	.short	(.L_1 - .L_0)
	.align		4
.L_0:
        /*0004*/ 	.word	index@(_Z15matrixTransposePfS_)
        /*0008*/ 	.word	0x0000000a


	//----- nvinfo : EIATTR_FRAME_SIZE
	.align		4
.L_1:
        /*000c*/ 	.byte	0x04, 0x11
        /*000e*/ 	.short	(.L_3 - .L_2)
	.align		4
.L_2:
        /*0010*/ 	.word	index@(_Z15matrixTransposePfS_)
        /*0014*/ 	.word	0x00000000


	//----- nvinfo : EIATTR_REGCOUNT
	.align		4
.L_3:
        /*0018*/ 	.byte	0x04, 0x2f
        /*001a*/ 	.short	(.L_5 - .L_4)
	.align		4
.L_4:
        /*001c*/ 	.word	index@(_Z16matrixTranspose2PfS_)
        /*0020*/ 	.word	0x0000000c


	//----- nvinfo : EIATTR_FRAME_SIZE
	.align		4
.L_5:
        /*0024*/ 	.byte	0x04, 0x11
        /*0026*/ 	.short	(.L_7 - .L_6)
	.align		4
.L_6:
        /*0028*/ 	.word	index@(_Z16matrixTranspose2PfS_)
        /*002c*/ 	.word	0x00000000


	//----- nvinfo : EIATTR_MIN_STACK_SIZE
	.align		4
.L_7:
        /*0030*/ 	.byte	0x04, 0x12
        /*0032*/ 	.short	(.L_9 - .L_8)
	.align		4
.L_8:
        /*0034*/ 	.word	index@(_Z16matrixTranspose2PfS_)
        /*0038*/ 	.word	0x00000000


	//----- nvinfo : EIATTR_MIN_STACK_SIZE
	.align		4
.L_9:
        /*003c*/ 	.byte	0x04, 0x12
        /*003e*/ 	.short	(.L_11 - .L_10)
	.align		4
.L_10:
        /*0040*/ 	.word	index@(_Z15matrixTransposePfS_)
        /*0044*/ 	.word	0x00000000
.L_11:


//--------------------- .nv.compat                --------------------------
	.section	.nv.compat,"",@"SHT_CUDA_COMPAT_INFO"
	.align	4
        /*0000*/ 	.byte	0x02, 0x09, 0x00, 0x00, 0x02, 0x02, 0x01, 0x00, 0x02, 0x05, 0x05, 0x00, 0x03, 0x07, 0x01, 0x01
        /*0010*/ 	.byte	0x02, 0x03, 0x00, 0x00, 0x02, 0x06, 0x01, 0x00, 0x04, 0x0b, 0x08, 0x00, 0x09, 0x00, 0x00, 0x00
        /*0020*/ 	.byte	0x00, 0x00, 0x00, 0x00


//--------------------- .nv.info._Z16matrixTranspose2PfS_ --------------------------
	.section	.nv.info._Z16matrixTranspose2PfS_,"",@"SHT_CUDA_INFO"
	.sectionflags	@""
	.align	4


	//----- nvinfo : EIATTR_CUDA_API_VERSION
	.align		4
        /*0000*/ 	.byte	0x04, 0x37
        /*0002*/ 	.short	(.L_13 - .L_12)
.L_12:
        /*0004*/ 	.word	0x00000082


	//----- nvinfo : EIATTR_KPARAM_INFO
	.align		4
.L_13:
        /*0008*/ 	.byte	0x04, 0x17
        /*000a*/ 	.short	(.L_15 - .L_14)
.L_14:
        /*000c*/ 	.word	0x00000000
        /*0010*/ 	.short	0x0001
        /*0012*/ 	.short	0x0008
        /*0014*/ 	.byte	0x00, 0xf5, 0x21, 0x00


	//----- nvinfo : EIATTR_KPARAM_INFO
	.align		4
.L_15:
        /*0018*/ 	.byte	0x04, 0x17
        /*001a*/ 	.short	(.L_17 - .L_16)
.L_16:
        /*001c*/ 	.word	0x00000000
        /*0020*/ 	.short	0x0000
        /*0022*/ 	.short	0x0000
        /*0024*/ 	.byte	0x00, 0xf5, 0x21, 0x00


	//----- nvinfo : EIATTR_SPARSE_MMA_MASK
	.align		4
.L_17:
        /*0028*/ 	.byte	0x03, 0x50
        /*002a*/ 	.short	0x0000


	//----- nvinfo : EIATTR_MAXREG_COUNT
	.align		4
        /*002c*/ 	.byte	0x03, 0x1b
        /*002e*/ 	.short	0x00ff


	//----- nvinfo : EIATTR_NUM_BARRIERS
	.align		4
        /*0030*/ 	.byte	0x02, 0x4c
        /*0032*/ 	.byte	0x01
	.zero		1


	//----- nvinfo : EIATTR_MERCURY_ISA_VERSION
	.align		4
        /*0034*/ 	.byte	0x03, 0x5f
        /*0036*/ 	.short	0x0101


	//----- nvinfo : EIATTR_VRC_CTA_INIT_COUNT
	.align		4
        /*0038*/ 	.byte	0x02, 0x4a
	.zero		1
	.zero		1


	//----- nvinfo : EIATTR_EXIT_INSTR_OFFSETS
	.align		4
        /*003c*/ 	.byte	0x04, 0x1c
        /*003e*/ 	.short	(.L_19 - .L_18)


	//   ....[0]....
.L_18:
        /*0040*/ 	.word	0x00000190


	//   ....[1]....
        /*0044*/ 	.word	0x00000240


	//----- nvinfo : EIATTR_CBANK_PARAM_SIZE
	.align		4
.L_19:
        /*0048*/ 	.byte	0x03, 0x19
        /*004a*/ 	.short	0x0010


	//----- nvinfo : EIATTR_PARAM_CBANK
	.align		4
        /*004c*/ 	.byte	0x04, 0x0a
        /*004e*/ 	.short	(.L_21 - .L_20)
	.align		4
.L_20:
        /*0050*/ 	.word	index@(.nv.constant0._Z16matrixTranspose2PfS_)
        /*0054*/ 	.short	0x0380
        /*0056*/ 	.short	0x0010


	//----- nvinfo : EIATTR_SW_WAR
	.align		4
.L_21:
        /*0058*/ 	.byte	0x04, 0x36
        /*005a*/ 	.short	(.L_23 - .L_22)
.L_22:
        /*005c*/ 	.word	0x00000008
.L_23:


//--------------------- .nv.info._Z15matrixTransposePfS_ --------------------------
	.section	.nv.info._Z15matrixTransposePfS_,"",@"SHT_CUDA_INFO"
	.sectionflags	@""
	.align	4


	//----- nvinfo : EIATTR_CUDA_API_VERSION
	.align		4
        /*0000*/ 	.byte	0x04, 0x37
        /*0002*/ 	.short	(.L_25 - .L_24)
.L_24:
        /*0004*/ 	.word	0x00000082


	//----- nvinfo : EIATTR_KPARAM_INFO
	.align		4
.L_25:
        /*0008*/ 	.byte	0x04, 0x17
        /*000a*/ 	.short	(.L_27 - .L_26)
.L_26:
        /*000c*/ 	.word	0x00000000
        /*0010*/ 	.short	0x0001
        /*0012*/ 	.short	0x0008
        /*0014*/ 	.byte	0x00, 0xf5, 0x21, 0x00


	//----- nvinfo : EIATTR_KPARAM_INFO
	.align		4
.L_27:
        /*0018*/ 	.byte	0x04, 0x17
        /*001a*/ 	.short	(.L_29 - .L_28)
.L_28:
        /*001c*/ 	.word	0x00000000
        /*0020*/ 	.short	0x0000
        /*0022*/ 	.short	0x0000
        /*0024*/ 	.byte	0x00, 0xf5, 0x21, 0x00


	//----- nvinfo : EIATTR_SPARSE_MMA_MASK
	.align		4
.L_29:
        /*0028*/ 	.byte	0x03, 0x50
        /*002a*/ 	.short	0x0000


	//----- nvinfo : EIATTR_MAXREG_COUNT
	.align		4
        /*002c*/ 	.byte	0x03, 0x1b
        /*002e*/ 	.short	0x00ff


	//----- nvinfo : EIATTR_MERCURY_ISA_VERSION
	.align		4
        /*0030*/ 	.byte	0x03, 0x5f
        /*0032*/ 	.short	0x0101


	//----- nvinfo : EIATTR_VRC_CTA_INIT_COUNT
	.align		4
        /*0034*/ 	.byte	0x02, 0x4a
	.zero		1
	.zero		1


	//----- nvinfo : EIATTR_EXIT_INSTR_OFFSETS
	.align		4
        /*0038*/ 	.byte	0x04, 0x1c
        /*003a*/ 	.short	(.L_31 - .L_30)


	//   ....[0]....
.L_30:
        /*003c*/ 	.word	0x00000090


	//   ....[1]....
        /*0040*/ 	.word	0x00000130


	//----- nvinfo : EIATTR_CBANK_PARAM_SIZE
	.align		4
.L_31:
        /*0044*/ 	.byte	0x03, 0x19
        /*0046*/ 	.short	0x0010


	//----- nvinfo : EIATTR_PARAM_CBANK
	.align		4
        /*0048*/ 	.byte	0x04, 0x0a
        /*004a*/ 	.short	(.L_33 - .L_32)
	.align		4
.L_32:
        /*004c*/ 	.word	index@(.nv.constant0._Z15matrixTransposePfS_)
        /*0050*/ 	.short	0x0380
        /*0052*/ 	.short	0x0010


	//----- nvinfo : EIATTR_SW_WAR
	.align		4
.L_33:
        /*0054*/ 	.byte	0x04, 0x36
        /*0056*/ 	.short	(.L_35 - .L_34)
.L_34:
        /*0058*/ 	.word	0x00000008
.L_35:


//--------------------- .nv.callgraph             --------------------------
	.section	.nv.callgraph,"",@"SHT_CUDA_CALLGRAPH"
	.align	4
	.sectionentsize	8
	.align		4
        /*0000*/ 	.word	0x00000000
	.align		4
        /*0004*/ 	.word	0xffffffff
	.align		4
        /*0008*/ 	.word	0x00000000
	.align		4
        /*000c*/ 	.word	0xfffffffe
	.align		4
        /*0010*/ 	.word	0x00000000
	.align		4
        /*0014*/ 	.word	0xfffffffd
	.align		4
        /*0018*/ 	.word	0x00000000
	.align		4
        /*001c*/ 	.word	0xfffffffc


//--------------------- .text._Z16matrixTranspose2PfS_ --------------------------
	.section	.text._Z16matrixTranspose2PfS_,"ax",@progbits
	.align	128
        .global         _Z16matrixTranspose2PfS_
        .type           _Z16matrixTranspose2PfS_,@function
        .size           _Z16matrixTranspose2PfS_,(.L_x_2 - _Z16matrixTranspose2PfS_)
        .other          _Z16matrixTranspose2PfS_,@"STO_CUDA_ENTRY STV_DEFAULT"
_Z16matrixTranspose2PfS_:
.text._Z16matrixTranspose2PfS_:
[----:B------:R-:W-:Y:S01]  /*0000*/  LDC R1, c[0x0][0x37c] ;  /* 0x0000df00ff017b82 */ /* 0x000fe20000000800 */
[----:B------:R-:W0:Y:S01]  /*0010*/  S2R R8, SR_TID.Y ;  /* 0x0000000000087919 */ /* 0x000e220000002200 */
[----:B------:R-:W1:Y:S01]  /*0020*/  LDCU.64 UR4, c[0x0][0x358] ;  /* 0x00006b00ff0477ac */ /* 0x000e620008000a00 */
[----:B------:R-:W0:Y:S01]  /*0030*/  S2R R9, SR_CTAID.Y ;  /* 0x0000000000097919 */ /* 0x000e220000002600 */
[----:B------:R-:W2:Y:S01]  /*0040*/  S2R R7, SR_CTAID.X ;  /* 0x0000000000077919 */ /* 0x000ea20000002500 */
[----:B------:R-:W2:Y:S01]  /*0050*/  S2R R6, SR_TID.X ;  /* 0x0000000000067919 */ /* 0x000ea20000002100 */
[----:B0-----:R-:W-:-:S05]  /*0060*/  IMAD R5, R9, 0x10, R8 ;  /* 0x0000001009057824 */ /* 0x001fca00078e0208 */
[----:B------:R-:W-:Y:S01]  /*0070*/  ISETP.GT.U32.AND P0, PT, R5, 0x4, PT ;  /* 0x000000040500780c */ /* 0x000fe20003f04070 */
[----:B--2---:R-:W-:-:S05]  /*0080*/  IMAD R0, R7, 0x10, R6 ;  /* 0x0000001007007824 */ /* 0x004fca00078e0206 */
[----:B------:R-:W-:-:S13]  /*0090*/  ISETP.GT.OR P0, PT, R0, 0x4, P0 ;  /* 0x000000040000780c */ /* 0x000fda0000704670 */
[----:B------:R-:W0:Y:S01]  /*00a0*/  @!P0 LDC.64 R2, c[0x0][0x380] ;  /* 0x0000e000ff028b82 */ /* 0x000e220000000a00 */
[----:B------:R-:W-:-:S04]  /*00b0*/  @!P0 IMAD R5, R5, 0x5, R0 ;  /* 0x0000000505058824 */ /* 0x000fc800078e0200 */
[----:B0-----:R-:W-:-:S06]  /*00c0*/  @!P0 IMAD.WIDE R2, R5, 0x4, R2 ;  /* 0x0000000405028825 */ /* 0x001fcc00078e0202 */
[----:B-1----:R-:W2:Y:S01]  /*00d0*/  @!P0 LDG.E R2, desc[UR4][R2.64] ;  /* 0x0000000402028981 */ /* 0x002ea2000c1e1900 */
[----:B------:R-:W-:Y:S01]  /*00e0*/  @!P0 MOV R0, 0x400 ;  /* 0x0000040000008802 */ /* 0x000fe20000000f00 */
[----:B------:R-:W-:Y:S01]  /*00f0*/  IMAD R4, R9, 0x10, R6 ;  /* 0x0000001009047824 */ /* 0x000fe200078e0206 */
[----:B------:R-:W-:Y:S01]  /*0100*/  LEA R7, R7, R8, 0x4 ;  /* 0x0000000807077211 */ /* 0x000fe200078e20ff */
[----:B------:R-:W0:Y:S03]  /*0110*/  @!P0 S2R R5, SR_CgaCtaId ;  /* 0x0000000000058919 */ /* 0x000e260000008800 */
[----:B------:R-:W-:-:S04]  /*0120*/  ISETP.GT.AND P1, PT, R7, 0x4, PT ;  /* 0x000000040700780c */ /* 0x000fc80003f24270 */
[----:B------:R-:W-:Y:S02]  /*0130*/  ISETP.GT.U32.OR P1, PT, R4, 0x4, P1 ;  /* 0x000000040400780c */ /* 0x000fe40000f24470 */
[----:B0-----:R-:W-:-:S05]  /*0140*/  @!P0 LEA R0, R5, R0, 0x18 ;  /* 0x0000000005008211 */ /* 0x001fca00078ec0ff */
[----:B------:R-:W-:-:S05]  /*0150*/  @!P0 IMAD R0, R8, 0x44, R0 ;  /* 0x0000004408008824 */ /* 0x000fca00078e0200 */
[----:B------:R-:W-:-:S05]  /*0160*/  @!P0 LEA R5, R6, R0, 0x2 ;  /* 0x0000000006058211 */ /* 0x000fca00078e10ff */
[----:B--2---:R0:W-:Y:S01]  /*0170*/  @!P0 STS [R5], R2 ;  /* 0x0000000205008388 */ /* 0x0041e20000000800 */
[----:B------:R-:W-:Y:S06]  /*0180*/  BAR.SYNC.DEFER_BLOCKING 0x0 ;  /* 0x0000000000007b1d */ /* 0x000fec0000010000 */
[----:B------:R-:W-:Y:S05]  /*0190*/  @P1 EXIT ;  /* 0x000000000000194d */ /* 0x000fea0003800000 */
[----:B------:R-:W1:Y:S01]  /*01a0*/  S2R R3, SR_CgaCtaId ;  /* 0x0000000000037919 */ /* 0x000e620000008800 */
[----:B------:R-:W-:Y:S01]  /*01b0*/  MOV R0, 0x400 ;  /* 0x0000040000007802 */ /* 0x000fe20000000f00 */
[----:B------:R-:W-:-:S03]  /*01c0*/  IMAD R7, R7, 0x5, R4 ;  /* 0x0000000507077824 */ /* 0x000fc600078e0204 */
[----:B-1----:R-:W-:-:S05]  /*01d0*/  LEA R3, R3, R0, 0x18 ;  /* 0x0000000003037211 */ /* 0x002fca00078ec0ff */
[----:B------:R-:W-:Y:S02]  /*01e0*/  IMAD R0, R6, 0x44, R3 ;  /* 0x0000004406007824 */ /* 0x000fe400078e0203 */
[----:B0-----:R-:W0:Y:S02]  /*01f0*/  LDC.64 R2, c[0x0][0x388] ;  /* 0x0000e200ff027b82 */ /* 0x001e240000000a00 */
[----:B------:R-:W-:-:S05]  /*0200*/  IMAD R0, R8, 0x4, R0 ;  /* 0x0000000408007824 */ /* 0x000fca00078e0200 */
[----:B------:R-:W1:Y:S01]  /*0210*/  LDS R5, [R0] ;  /* 0x0000000000057984 */ /* 0x000e620000000800 */
[----:B0-----:R-:W-:-:S05]  /*0220*/  IMAD.WIDE R2, R7, 0x4, R2 ;  /* 0x0000000407027825 */ /* 0x001fca00078e0202 */
[----:B-1----:R-:W-:Y:S01]  /*0230*/  STG.E desc[UR4][R2.64], R5 ;  /* 0x0000000502007986 */ /* 0x002fe2000c101904 */
[----:B------:R-:W-:Y:S05]  /*0240*/  EXIT ;  /* 0x000000000000794d */ /* 0x000fea0003800000 */
.L_x_0:
[----:B------:R-:W-:-:S00]  /*0250*/  BRA `(.L_x_0) ;  /* 0xfffffffc00fc7947 */ /* 0x000fc0000383ffff */
[----:B------:R-:W-:-:S00]  /*0260*/  NOP ;  /* 0x0000000000007918 */ /* 0x000fc00000000000 */
        /* <DEDUP_REMOVED lines=9> */
.L_x_2:


//--------------------- .text._Z15matrixTransposePfS_ --------------------------
	.section	.text._Z15matrixTransposePfS_,"ax",@progbits
	.align	128
        .global         _Z15matrixTransposePfS_
        .type           _Z15matrixTransposePfS_,@function
        .size           _Z15matrixTransposePfS_,(.L_x_3 - _Z15matrixTransposePfS_)
        .other          _Z15matrixTransposePfS_,@"STO_CUDA_ENTRY STV_DEFAULT"
_Z15matrixTransposePfS_:
.text._Z15matrixTransposePfS_:
[----:B------:R-:W-:Y:S01]  /*0000*/  LDC R1, c[0x0][0x37c] ;  /* 0x0000df00ff017b82 */ /* 0x000fe20000000800 */
[----:B------:R-:W0:Y:S01]  /*0010*/  S2R R7, SR_CTAID.Y ;  /* 0x0000000000077919 */ /* 0x000e220000002600 */
[----:B------:R-:W0:Y:S01]  /*0020*/  S2R R2, SR_TID.Y ;  /* 0x0000000000027919 */ /* 0x000e220000002200 */
[----:B------:R-:W1:Y:S01]  /*0030*/  S2R R0, SR_CTAID.X ;  /* 0x0000000000007919 */ /* 0x000e620000002500 */
[----:B------:R-:W1:Y:S01]  /*0040*/  S2R R3, SR_TID.X ;  /* 0x0000000000037919 */ /* 0x000e620000002100 */
[----:B0-----:R-:W-:-:S04]  /*0050*/  LEA R7, R7, R2, 0x4 ;  /* 0x0000000207077211 */ /* 0x001fc800078e20ff */
[----:B------:R-:W-:Y:S02]  /*0060*/  ISETP.GT.U32.AND P0, PT, R7, 0x4, PT ;  /* 0x000000040700780c */ /* 0x000fe40003f04070 */
[----:B-1----:R-:W-:-:S04]  /*0070*/  LEA R0, R0, R3, 0x4 ;  /* 0x0000000300007211 */ /* 0x002fc800078e20ff */
[----:B------:R-:W-:-:S13]  /*0080*/  ISETP.GT.OR P0, PT, R0, 0x4, P0 ;  /* 0x000000040000780c */ /* 0x000fda0000704670 */
[----:B------:R-:W-:Y:S05]  /*0090*/  @P0 EXIT ;  /* 0x000000000000094d */ /* 0x000fea0003800000 */
[----:B------:R-:W0:Y:S01]  /*00a0*/  LDC.64 R2, c[0x0][0x380] ;  /* 0x0000e000ff027b82 */ /* 0x000e220000000a00 */
[----:B------:R-:W1:Y:S01]  /*00b0*/  LDCU.64 UR4, c[0x0][0x358] ;  /* 0x00006b00ff0477ac */ /* 0x000e620008000a00 */
[----:B------:R-:W-:-:S04]  /*00c0*/  IMAD R5, R7, 0x5, R0 ;  /* 0x0000000507057824 */ /* 0x000fc800078e0200 */
[----:B0-----:R-:W-:Y:S02]  /*00d0*/  IMAD.WIDE R2, R5, 0x4, R2 ;  /* 0x0000000405027825 */ /* 0x001fe400078e0202 */
[----:B------:R-:W0:Y:S04]  /*00e0*/  LDC.64 R4, c[0x0][0x388] ;  /* 0x0000e200ff047b82 */ /* 0x000e280000000a00 */
[----:B-1----:R-:W2:Y:S01]  /*00f0*/  LDG.E R3, desc[UR4][R2.64] ;  /* 0x0000000402037981 */ /* 0x002ea2000c1e1900 */
[----:B------:R-:W-:-:S04]  /*0100*/  IMAD R7, R0, 0x5, R7 ;  /* 0x0000000500077824 */ /* 0x000fc800078e0207 */
[----:B0-----:R-:W-:-:S05]  /*0110*/  IMAD.WIDE R4, R7, 0x4, R4 ;  /* 0x0000000407047825 */ /* 0x001fca00078e0204 */
[----:B--2---:R-:W-:Y:S01]  /*0120*/  STG.E desc[UR4][R4.64], R3 ;  /* 0x0000000304007986 */ /* 0x004fe2000c101904 */
[----:B------:R-:W-:Y:S05]  /*0130*/  EXIT ;  /* 0x000000000000794d */ /* 0x000fea0003800000 */
.L_x_1:
        /* <DEDUP_REMOVED lines=12> */
.L_x_3:


//--------------------- .nv.shared._Z16matrixTranspose2PfS_ --------------------------
	.section	.nv.shared._Z16matrixTranspose2PfS_,"aw",@nobits
	.sectionflags	@""
	.align	4
.nv.shared._Z16matrixTranspose2PfS_:
	.zero		2112


//--------------------- .nv.shared.reserved.0     --------------------------
	.section	.nv.shared.reserved.0,"aw",@nobits
	.weak		__nv_reservedSMEM_offset_0_alias
	.size		__nv_reservedSMEM_offset_0_alias, 0, 64
	.other		__nv_reservedSMEM_offset_0_alias,@"STO_CUDA_RESERVED_SHARED STV_DEFAULT"
__nv_reservedSMEM_offset_0_alias:
	.zero		0
	.zero		64


//--------------------- .nv.constant0._Z16matrixTranspose2PfS_ --------------------------
	.section	.nv.constant0._Z16matrixTranspose2PfS_,"a",@progbits
	.sectionflags	@""
	.align	4
.nv.constant0._Z16matrixTranspose2PfS_:
	.zero		912


//--------------------- .nv.constant0._Z15matrixTransposePfS_ --------------------------
	.section	.nv.constant0._Z15matrixTransposePfS_,"a",@progbits
	.sectionflags	@""
	.align	4
.nv.constant0._Z15matrixTransposePfS_:
	.zero		912


//--------------------- SYMBOLS --------------------------

	.type		.nv.reservedSmem.offset0,@object
	.size		.nv.reservedSmem.offset0,0x4
	.type		.nv.reservedSmem.cap,@object
	.size		.nv.reservedSmem.cap,0x4
